//
// Generated by NVIDIA NVVM Compiler
//
// Compiler Build ID: CL-36424714
// Cuda compilation tools, release 13.0, V13.0.88
// Based on NVVM 20.0.0
//

.version 9.0
.target sm_100
.address_size 64

	// .globl	_Z13MatrixMulCUDAILi16EEvPfS0_S0_ii
// _ZZ13MatrixMulCUDAILi16EEvPfS0_S0_iiE2As has been demoted
// _ZZ13MatrixMulCUDAILi16EEvPfS0_S0_iiE2Bs has been demoted
// _ZZ13MatrixMulCUDAILi32EEvPfS0_S0_iiE2As has been demoted
// _ZZ13MatrixMulCUDAILi32EEvPfS0_S0_iiE2Bs has been demoted

.visible .entry _Z13MatrixMulCUDAILi16EEvPfS0_S0_ii(
	.param .u64 .ptr .align 1 _Z13MatrixMulCUDAILi16EEvPfS0_S0_ii_param_0,
	.param .u64 .ptr .align 1 _Z13MatrixMulCUDAILi16EEvPfS0_S0_ii_param_1,
	.param .u64 .ptr .align 1 _Z13MatrixMulCUDAILi16EEvPfS0_S0_ii_param_2,
	.param .u32 _Z13MatrixMulCUDAILi16EEvPfS0_S0_ii_param_3,
	.param .u32 _Z13MatrixMulCUDAILi16EEvPfS0_S0_ii_param_4
)
{
	.reg .pred 	%p<5>;
	.reg .b32 	%r<64>;
	.reg .b32 	%f<162>;
	.reg .b64 	%rd<24>;
	// demoted variable
	.shared .align 4 .b8 _ZZ13MatrixMulCUDAILi16EEvPfS0_S0_iiE2As[1024];
	// demoted variable
	.shared .align 4 .b8 _ZZ13MatrixMulCUDAILi16EEvPfS0_S0_iiE2Bs[1024];
	ld.param.u64 	%rd4, [_Z13MatrixMulCUDAILi16EEvPfS0_S0_ii_param_1];
	ld.param.u64 	%rd5, [_Z13MatrixMulCUDAILi16EEvPfS0_S0_ii_param_2];
	ld.param.u32 	%r30, [_Z13MatrixMulCUDAILi16EEvPfS0_S0_ii_param_3];
	ld.param.u32 	%r31, [_Z13MatrixMulCUDAILi16EEvPfS0_S0_ii_param_4];
	cvta.to.global.u64 	%rd1, %rd5;
	cvta.to.global.u64 	%rd2, %rd4;
	mov.u32 	%r32, %ctaid.x;
	mov.u32 	%r1, %ctaid.y;
	mov.u32 	%r2, %tid.x;
	mov.u32 	%r3, %tid.y;
	mul.lo.s32 	%r33, %r30, %r1;
	shl.b32 	%r63, %r33, 4;
	add.s32 	%r5, %r63, %r30;
	shl.b32 	%r6, %r32, 4;
	shl.b32 	%r7, %r31, 4;
	setp.lt.s32 	%p1, %r30, 1;
	mov.f32 	%f161, 0f00000000;
	@%p1 bra 	$L__BB0_6;
	mul.lo.s32 	%r8, %r30, %r3;
	shl.b32 	%r34, %r3, 6;
	mov.u32 	%r35, _ZZ13MatrixMulCUDAILi16EEvPfS0_S0_iiE2As;
	add.s32 	%r9, %r35, %r34;
	shl.b32 	%r36, %r2, 2;
	add.s32 	%r10, %r9, %r36;
	mul.lo.s32 	%r11, %r31, %r3;
	mov.u32 	%r37, _ZZ13MatrixMulCUDAILi16EEvPfS0_S0_iiE2Bs;
	add.s32 	%r13, %r37, %r36;
	add.s32 	%r12, %r13, %r34;
	add.s32 	%r14, %r63, 16;
	max.s32 	%r38, %r5, %r14;
	not.b32 	%r39, %r63;
	add.s32 	%r15, %r38, %r39;
	and.b32  	%r40, %r15, 16;
	setp.ne.s32 	%p2, %r40, 0;
	mov.f32 	%f161, 0f00000000;
	mov.u32 	%r58, %r6;
	@%p2 bra 	$L__BB0_3;
	add.s32 	%r41, %r8, %r2;
	add.s32 	%r42, %r41, %r63;
	mul.wide.s32 	%rd6, %r42, 4;
	add.s64 	%rd7, %rd2, %rd6;
	ld.global.f32 	%f10, [%rd7];
	st.shared.f32 	[%r10], %f10;
	add.s32 	%r43, %r11, %r2;
	add.s32 	%r44, %r43, %r6;
	mul.wide.s32 	%rd8, %r44, 4;
	add.s64 	%rd9, %rd1, %rd8;
	ld.global.f32 	%f11, [%rd9];
	st.shared.f32 	[%r12], %f11;
	bar.sync 	0;
	ld.shared.f32 	%f12, [%r9];
	ld.shared.f32 	%f13, [%r13];
	fma.rn.f32 	%f14, %f12, %f13, 0f00000000;
	ld.shared.f32 	%f15, [%r9+4];
	ld.shared.f32 	%f16, [%r13+64];
	fma.rn.f32 	%f17, %f15, %f16, %f14;
	ld.shared.f32 	%f18, [%r9+8];
	ld.shared.f32 	%f19, [%r13+128];
	fma.rn.f32 	%f20, %f18, %f19, %f17;
	ld.shared.f32 	%f21, [%r9+12];
	ld.shared.f32 	%f22, [%r13+192];
	fma.rn.f32 	%f23, %f21, %f22, %f20;
	ld.shared.f32 	%f24, [%r9+16];
	ld.shared.f32 	%f25, [%r13+256];
	fma.rn.f32 	%f26, %f24, %f25, %f23;
	ld.shared.f32 	%f27, [%r9+20];
	ld.shared.f32 	%f28, [%r13+320];
	fma.rn.f32 	%f29, %f27, %f28, %f26;
	ld.shared.f32 	%f30, [%r9+24];
	ld.shared.f32 	%f31, [%r13+384];
	fma.rn.f32 	%f32, %f30, %f31, %f29;
	ld.shared.f32 	%f33, [%r9+28];
	ld.shared.f32 	%f34, [%r13+448];
	fma.rn.f32 	%f35, %f33, %f34, %f32;
	ld.shared.f32 	%f36, [%r9+32];
	ld.shared.f32 	%f37, [%r13+512];
	fma.rn.f32 	%f38, %f36, %f37, %f35;
	ld.shared.f32 	%f39, [%r9+36];
	ld.shared.f32 	%f40, [%r13+576];
	fma.rn.f32 	%f41, %f39, %f40, %f38;
	ld.shared.f32 	%f42, [%r9+40];
	ld.shared.f32 	%f43, [%r13+640];
	fma.rn.f32 	%f44, %f42, %f43, %f41;
	ld.shared.f32 	%f45, [%r9+44];
	ld.shared.f32 	%f46, [%r13+704];
	fma.rn.f32 	%f47, %f45, %f46, %f44;
	ld.shared.f32 	%f48, [%r9+48];
	ld.shared.f32 	%f49, [%r13+768];
	fma.rn.f32 	%f50, %f48, %f49, %f47;
	ld.shared.f32 	%f51, [%r9+52];
	ld.shared.f32 	%f52, [%r13+832];
	fma.rn.f32 	%f53, %f51, %f52, %f50;
	ld.shared.f32 	%f54, [%r9+56];
	ld.shared.f32 	%f55, [%r13+896];
	fma.rn.f32 	%f56, %f54, %f55, %f53;
	ld.shared.f32 	%f57, [%r9+60];
	ld.shared.f32 	%f58, [%r13+960];
	fma.rn.f32 	%f161, %f57, %f58, %f56;
	bar.sync 	0;
	add.s32 	%r58, %r6, %r7;
	mov.u32 	%r63, %r14;
$L__BB0_3:
	setp.lt.u32 	%p3, %r15, 16;
	@%p3 bra 	$L__BB0_6;
	add.s32 	%r45, %r2, %r58;
	add.s32 	%r46, %r3, 16;
	mad.lo.s32 	%r62, %r31, %r46, %r45;
	add.s32 	%r61, %r45, %r11;
	add.s32 	%r47, %r2, %r63;
	add.s32 	%r60, %r47, %r8;
$L__BB0_5:
	ld.param.u64 	%rd23, [_Z13MatrixMulCUDAILi16EEvPfS0_S0_ii_param_2];
	ld.param.u64 	%rd22, [_Z13MatrixMulCUDAILi16EEvPfS0_S0_ii_param_1];
	mul.wide.s32 	%rd10, %r60, 4;
	cvta.to.global.u64 	%rd11, %rd22;
	add.s64 	%rd12, %rd11, %rd10;
	ld.global.f32 	%f59, [%rd12];
	st.shared.f32 	[%r10], %f59;
	cvta.to.global.u64 	%rd13, %rd23;
	mul.wide.s32 	%rd14, %r61, 4;
	add.s64 	%rd15, %rd13, %rd14;
	ld.global.f32 	%f60, [%rd15];
	st.shared.f32 	[%r12], %f60;
	bar.sync 	0;
	ld.shared.f32 	%f61, [%r9];
	ld.shared.f32 	%f62, [%r13];
	fma.rn.f32 	%f63, %f61, %f62, %f161;
	ld.shared.f32 	%f64, [%r9+4];
	ld.shared.f32 	%f65, [%r13+64];
	fma.rn.f32 	%f66, %f64, %f65, %f63;
	ld.shared.f32 	%f67, [%r9+8];
	ld.shared.f32 	%f68, [%r13+128];
	fma.rn.f32 	%f69, %f67, %f68, %f66;
	ld.shared.f32 	%f70, [%r9+12];
	ld.shared.f32 	%f71, [%r13+192];
	fma.rn.f32 	%f72, %f70, %f71, %f69;
	ld.shared.f32 	%f73, [%r9+16];
	ld.shared.f32 	%f74, [%r13+256];
	fma.rn.f32 	%f75, %f73, %f74, %f72;
	ld.shared.f32 	%f76, [%r9+20];
	ld.shared.f32 	%f77, [%r13+320];
	fma.rn.f32 	%f78, %f76, %f77, %f75;
	ld.shared.f32 	%f79, [%r9+24];
	ld.shared.f32 	%f80, [%r13+384];
	fma.rn.f32 	%f81, %f79, %f80, %f78;
	ld.shared.f32 	%f82, [%r9+28];
	ld.shared.f32 	%f83, [%r13+448];
	fma.rn.f32 	%f84, %f82, %f83, %f81;
	ld.shared.f32 	%f85, [%r9+32];
	ld.shared.f32 	%f86, [%r13+512];
	fma.rn.f32 	%f87, %f85, %f86, %f84;
	ld.shared.f32 	%f88, [%r9+36];
	ld.shared.f32 	%f89, [%r13+576];
	fma.rn.f32 	%f90, %f88, %f89, %f87;
	ld.shared.f32 	%f91, [%r9+40];
	ld.shared.f32 	%f92, [%r13+640];
	fma.rn.f32 	%f93, %f91, %f92, %f90;
	ld.shared.f32 	%f94, [%r9+44];
	ld.shared.f32 	%f95, [%r13+704];
	fma.rn.f32 	%f96, %f94, %f95, %f93;
	ld.shared.f32 	%f97, [%r9+48];
	ld.shared.f32 	%f98, [%r13+768];
	fma.rn.f32 	%f99, %f97, %f98, %f96;
	ld.shared.f32 	%f100, [%r9+52];
	ld.shared.f32 	%f101, [%r13+832];
	fma.rn.f32 	%f102, %f100, %f101, %f99;
	ld.shared.f32 	%f103, [%r9+56];
	ld.shared.f32 	%f104, [%r13+896];
	fma.rn.f32 	%f105, %f103, %f104, %f102;
	ld.shared.f32 	%f106, [%r9+60];
	ld.shared.f32 	%f107, [%r13+960];
	fma.rn.f32 	%f108, %f106, %f107, %f105;
	bar.sync 	0;
	ld.global.f32 	%f109, [%rd12+64];
	st.shared.f32 	[%r10], %f109;
	mul.wide.s32 	%rd16, %r62, 4;
	add.s64 	%rd17, %rd13, %rd16;
	ld.global.f32 	%f110, [%rd17];
	st.shared.f32 	[%r12], %f110;
	bar.sync 	0;
	ld.shared.f32 	%f111, [%r9];
	ld.shared.f32 	%f112, [%r13];
	fma.rn.f32 	%f113, %f111, %f112, %f108;
	ld.shared.f32 	%f114, [%r9+4];
	ld.shared.f32 	%f115, [%r13+64];
	fma.rn.f32 	%f116, %f114, %f115, %f113;
	ld.shared.f32 	%f117, [%r9+8];
	ld.shared.f32 	%f118, [%r13+128];
	fma.rn.f32 	%f119, %f117, %f118, %f116;
	ld.shared.f32 	%f120, [%r9+12];
	ld.shared.f32 	%f121, [%r13+192];
	fma.rn.f32 	%f122, %f120, %f121, %f119;
	ld.shared.f32 	%f123, [%r9+16];
	ld.shared.f32 	%f124, [%r13+256];
	fma.rn.f32 	%f125, %f123, %f124, %f122;
	ld.shared.f32 	%f126, [%r9+20];
	ld.shared.f32 	%f127, [%r13+320];
	fma.rn.f32 	%f128, %f126, %f127, %f125;
	ld.shared.f32 	%f129, [%r9+24];
	ld.shared.f32 	%f130, [%r13+384];
	fma.rn.f32 	%f131, %f129, %f130, %f128;
	ld.shared.f32 	%f132, [%r9+28];
	ld.shared.f32 	%f133, [%r13+448];
	fma.rn.f32 	%f134, %f132, %f133, %f131;
	ld.shared.f32 	%f135, [%r9+32];
	ld.shared.f32 	%f136, [%r13+512];
	fma.rn.f32 	%f137, %f135, %f136, %f134;
	ld.shared.f32 	%f138, [%r9+36];
	ld.shared.f32 	%f139, [%r13+576];
	fma.rn.f32 	%f140, %f138, %f139, %f137;
	ld.shared.f32 	%f141, [%r9+40];
	ld.shared.f32 	%f142, [%r13+640];
	fma.rn.f32 	%f143, %f141, %f142, %f140;
	ld.shared.f32 	%f144, [%r9+44];
	ld.shared.f32 	%f145, [%r13+704];
	fma.rn.f32 	%f146, %f144, %f145, %f143;
	ld.shared.f32 	%f147, [%r9+48];
	ld.shared.f32 	%f148, [%r13+768];
	fma.rn.f32 	%f149, %f147, %f148, %f146;
	ld.shared.f32 	%f150, [%r9+52];
	ld.shared.f32 	%f151, [%r13+832];
	fma.rn.f32 	%f152, %f150, %f151, %f149;
	ld.shared.f32 	%f153, [%r9+56];
	ld.shared.f32 	%f154, [%r13+896];
	fma.rn.f32 	%f155, %f153, %f154, %f152;
	ld.shared.f32 	%f156, [%r9+60];
	ld.shared.f32 	%f157, [%r13+960];
	fma.rn.f32 	%f161, %f156, %f157, %f155;
	bar.sync 	0;
	add.s32 	%r63, %r63, 32;
	shl.b32 	%r54, %r31, 5;
	add.s32 	%r62, %r62, %r54;
	add.s32 	%r61, %r61, %r54;
	add.s32 	%r60, %r60, 32;
	setp.lt.s32 	%p4, %r63, %r5;
	@%p4 bra 	$L__BB0_5;
$L__BB0_6:
	ld.param.u64 	%rd21, [_Z13MatrixMulCUDAILi16EEvPfS0_S0_ii_param_0];
	cvta.to.global.u64 	%rd18, %rd21;
	add.s32 	%r55, %r6, %r2;
	mad.lo.s32 	%r56, %r31, %r3, %r55;
	mad.lo.s32 	%r57, %r7, %r1, %r56;
	mul.wide.s32 	%rd19, %r57, 4;
	add.s64 	%rd20, %rd18, %rd19;
	st.global.f32 	[%rd20], %f161;
	ret;

}
	// .globl	_Z13MatrixMulCUDAILi32EEvPfS0_S0_ii
.visible .entry _Z13MatrixMulCUDAILi32EEvPfS0_S0_ii(
	.param .u64 .ptr .align 1 _Z13MatrixMulCUDAILi32EEvPfS0_S0_ii_param_0,
	.param .u64 .ptr .align 1 _Z13MatrixMulCUDAILi32EEvPfS0_S0_ii_param_1,
	.param .u64 .ptr .align 1 _Z13MatrixMulCUDAILi32EEvPfS0_S0_ii_param_2,
	.param .u32 _Z13MatrixMulCUDAILi32EEvPfS0_S0_ii_param_3,
	.param .u32 _Z13MatrixMulCUDAILi32EEvPfS0_S0_ii_param_4
)
{
	.reg .pred 	%p<3>;
	.reg .b32 	%r<37>;
	.reg .b32 	%f<105>;
	.reg .b64 	%rd<13>;
	// demoted variable
	.shared .align 4 .b8 _ZZ13MatrixMulCUDAILi32EEvPfS0_S0_iiE2As[4096];
	// demoted variable
	.shared .align 4 .b8 _ZZ13MatrixMulCUDAILi32EEvPfS0_S0_iiE2Bs[4096];
	ld.param.u64 	%rd3, [_Z13MatrixMulCUDAILi32EEvPfS0_S0_ii_param_0];
	ld.param.u64 	%rd4, [_Z13MatrixMulCUDAILi32EEvPfS0_S0_ii_param_1];
	ld.param.u64 	%rd5, [_Z13MatrixMulCUDAILi32EEvPfS0_S0_ii_param_2];
	ld.param.u32 	%r20, [_Z13MatrixMulCUDAILi32EEvPfS0_S0_ii_param_3];
	ld.param.u32 	%r21, [_Z13MatrixMulCUDAILi32EEvPfS0_S0_ii_param_4];
	mov.u32 	%r22, %ctaid.x;
	mov.u32 	%r1, %ctaid.y;
	mov.u32 	%r2, %tid.x;
	mov.u32 	%r3, %tid.y;
	mul.lo.s32 	%r23, %r20, %r1;
	shl.b32 	%r36, %r23, 5;
	shl.b32 	%r5, %r22, 5;
	shl.b32 	%r6, %r21, 5;
	setp.lt.s32 	%p1, %r20, 1;
	mov.f32 	%f104, 0f00000000;
	@%p1 bra 	$L__BB1_3;
	shl.b32 	%r24, %r3, 7;
	mov.u32 	%r25, _ZZ13MatrixMulCUDAILi32EEvPfS0_S0_iiE2As;
	add.s32 	%r7, %r25, %r24;
	shl.b32 	%r26, %r2, 2;
	add.s32 	%r8, %r7, %r26;
	mov.u32 	%r27, _ZZ13MatrixMulCUDAILi32EEvPfS0_S0_iiE2Bs;
	add.s32 	%r10, %r27, %r26;
	add.s32 	%r9, %r10, %r24;
	mad.lo.s32 	%r28, %r21, %r3, %r2;
	add.s32 	%r35, %r28, %r5;
	shl.b32 	%r29, %r1, 5;
	add.s32 	%r30, %r3, %r29;
	mad.lo.s32 	%r34, %r20, %r30, %r2;
	add.s32 	%r13, %r36, %r20;
	cvta.to.global.u64 	%rd1, %rd4;
	cvta.to.global.u64 	%rd2, %rd5;
	mov.f32 	%f104, 0f00000000;
$L__BB1_2:
	mul.wide.s32 	%rd6, %r35, 4;
	add.s64 	%rd7, %rd2, %rd6;
	mul.wide.s32 	%rd8, %r34, 4;
	add.s64 	%rd9, %rd1, %rd8;
	ld.global.f32 	%f6, [%rd9];
	st.shared.f32 	[%r8], %f6;
	ld.global.f32 	%f7, [%rd7];
	st.shared.f32 	[%r9], %f7;
	bar.sync 	0;
	ld.shared.f32 	%f8, [%r7];
	ld.shared.f32 	%f9, [%r10];
	fma.rn.f32 	%f10, %f8, %f9, %f104;
	ld.shared.f32 	%f11, [%r7+4];
	ld.shared.f32 	%f12, [%r10+128];
	fma.rn.f32 	%f13, %f11, %f12, %f10;
	ld.shared.f32 	%f14, [%r7+8];
	ld.shared.f32 	%f15, [%r10+256];
	fma.rn.f32 	%f16, %f14, %f15, %f13;
	ld.shared.f32 	%f17, [%r7+12];
	ld.shared.f32 	%f18, [%r10+384];
	fma.rn.f32 	%f19, %f17, %f18, %f16;
	ld.shared.f32 	%f20, [%r7+16];
	ld.shared.f32 	%f21, [%r10+512];
	fma.rn.f32 	%f22, %f20, %f21, %f19;
	ld.shared.f32 	%f23, [%r7+20];
	ld.shared.f32 	%f24, [%r10+640];
	fma.rn.f32 	%f25, %f23, %f24, %f22;
	ld.shared.f32 	%f26, [%r7+24];
	ld.shared.f32 	%f27, [%r10+768];
	fma.rn.f32 	%f28, %f26, %f27, %f25;
	ld.shared.f32 	%f29, [%r7+28];
	ld.shared.f32 	%f30, [%r10+896];
	fma.rn.f32 	%f31, %f29, %f30, %f28;
	ld.shared.f32 	%f32, [%r7+32];
	ld.shared.f32 	%f33, [%r10+1024];
	fma.rn.f32 	%f34, %f32, %f33, %f31;
	ld.shared.f32 	%f35, [%r7+36];
	ld.shared.f32 	%f36, [%r10+1152];
	fma.rn.f32 	%f37, %f35, %f36, %f34;
	ld.shared.f32 	%f38, [%r7+40];
	ld.shared.f32 	%f39, [%r10+1280];
	fma.rn.f32 	%f40, %f38, %f39, %f37;
	ld.shared.f32 	%f41, [%r7+44];
	ld.shared.f32 	%f42, [%r10+1408];
	fma.rn.f32 	%f43, %f41, %f42, %f40;
	ld.shared.f32 	%f44, [%r7+48];
	ld.shared.f32 	%f45, [%r10+1536];
	fma.rn.f32 	%f46, %f44, %f45, %f43;
	ld.shared.f32 	%f47, [%r7+52];
	ld.shared.f32 	%f48, [%r10+1664];
	fma.rn.f32 	%f49, %f47, %f48, %f46;
	ld.shared.f32 	%f50, [%r7+56];
	ld.shared.f32 	%f51, [%r10+1792];
	fma.rn.f32 	%f52, %f50, %f51, %f49;
	ld.shared.f32 	%f53, [%r7+60];
	ld.shared.f32 	%f54, [%r10+1920];
	fma.rn.f32 	%f55, %f53, %f54, %f52;
	ld.shared.f32 	%f56, [%r7+64];
	ld.shared.f32 	%f57, [%r10+2048];
	fma.rn.f32 	%f58, %f56, %f57, %f55;
	ld.shared.f32 	%f59, [%r7+68];
	ld.shared.f32 	%f60, [%r10+2176];
	fma.rn.f32 	%f61, %f59, %f60, %f58;
	ld.shared.f32 	%f62, [%r7+72];
	ld.shared.f32 	%f63, [%r10+2304];
	fma.rn.f32 	%f64, %f62, %f63, %f61;
	ld.shared.f32 	%f65, [%r7+76];
	ld.shared.f32 	%f66, [%r10+2432];
	fma.rn.f32 	%f67, %f65, %f66, %f64;
	ld.shared.f32 	%f68, [%r7+80];
	ld.shared.f32 	%f69, [%r10+2560];
	fma.rn.f32 	%f70, %f68, %f69, %f67;
	ld.shared.f32 	%f71, [%r7+84];
	ld.shared.f32 	%f72, [%r10+2688];
	fma.rn.f32 	%f73, %f71, %f72, %f70;
	ld.shared.f32 	%f74, [%r7+88];
	ld.shared.f32 	%f75, [%r10+2816];
	fma.rn.f32 	%f76, %f74, %f75, %f73;
	ld.shared.f32 	%f77, [%r7+92];
	ld.shared.f32 	%f78, [%r10+2944];
	fma.rn.f32 	%f79, %f77, %f78, %f76;
	ld.shared.f32 	%f80, [%r7+96];
	ld.shared.f32 	%f81, [%r10+3072];
	fma.rn.f32 	%f82, %f80, %f81, %f79;
	ld.shared.f32 	%f83, [%r7+100];
	ld.shared.f32 	%f84, [%r10+3200];
	fma.rn.f32 	%f85, %f83, %f84, %f82;
	ld.shared.f32 	%f86, [%r7+104];
	ld.shared.f32 	%f87, [%r10+3328];
	fma.rn.f32 	%f88, %f86, %f87, %f85;
	ld.shared.f32 	%f89, [%r7+108];
	ld.shared.f32 	%f90, [%r10+3456];
	fma.rn.f32 	%f91, %f89, %f90, %f88;
	ld.shared.f32 	%f92, [%r7+112];
	ld.shared.f32 	%f93, [%r10+3584];
	fma.rn.f32 	%f94, %f92, %f93, %f91;
	ld.shared.f32 	%f95, [%r7+116];
	ld.shared.f32 	%f96, [%r10+3712];
	fma.rn.f32 	%f97, %f95, %f96, %f94;
	ld.shared.f32 	%f98, [%r7+120];
	ld.shared.f32 	%f99, [%r10+3840];
	fma.rn.f32 	%f100, %f98, %f99, %f97;
	ld.shared.f32 	%f101, [%r7+124];
	ld.shared.f32 	%f102, [%r10+3968];
	fma.rn.f32 	%f104, %f101, %f102, %f100;
	bar.sync 	0;
	add.s32 	%r36, %r36, 32;
	add.s32 	%r35, %r35, %r6;
	add.s32 	%r34, %r34, 32;
	setp.lt.s32 	%p2, %r36, %r13;
	@%p2 bra 	$L__BB1_2;
$L__BB1_3:
	cvta.to.global.u64 	%rd10, %rd3;
	add.s32 	%r31, %r5, %r2;
	mad.lo.s32 	%r32, %r21, %r3, %r31;
	mad.lo.s32 	%r33, %r6, %r1, %r32;
	mul.wide.s32 	%rd11, %r33, 4;
	add.s64 	%rd12, %rd10, %rd11;
	st.global.f32 	[%rd12], %f104;
	ret;

}


// ===== COMPILED SASS (sm_100) =====

	.target	sm_100

	.elftype	@"ET_EXEC"


//--------------------- .note.nv.tkinfo           --------------------------
	.section	.note.nv.tkinfo,"",@"SHT_NOTE"
	.sectionflags	@"SHF_NOTE_NV_TKINFO"
	.tkinfo
        /*0018*/ 	.word	0x00000002
        /*0030*/ 	.string	""
        /*0030*/ 	.string	"ptxas"
        /*0030*/ 	.string	"Cuda compilation tools, release 13.0, V13.0.88"
        /*0030*/ 	.string	"Build cuda_13.0.r13.0/compiler.36424714_0"
        /*0030*/ 	.string	"-arch sm_100 -m 64 "



//--------------------- .note.nv.cuinfo           --------------------------
	.section	.note.nv.cuinfo,"",@"SHT_NOTE"
	.sectionflags	@"SHF_NOTE_NV_CUINFO"
        /*0018*/ 	.short	0x0002
        /*001a*/ 	.short	0x0064
        /*001c*/ 	.short	0x0082
	.zero		2


//--------------------- .nv.info                  --------------------------
	.section	.nv.info,"",@"SHT_CUDA_INFO"
	.align	4


	//----- nvinfo : EIATTR_REGCOUNT
	.align		4
        /*0000*/ 	.byte	0x04, 0x2f
        /*0002*/ 	.short	(.L_1 - .L_0)
	.align		4
.L_0:
        /*0004*/ 	.word	index@(_Z13MatrixMulCUDAILi16EEvPfS0_S0_ii)
        /*0008*/ 	.word	0x00000020


	//----- nvinfo : EIATTR_FRAME_SIZE
	.align		4
.L_1:
        /*000c*/ 	.byte	0x04, 0x11
        /*000e*/ 	.short	(.L_3 - .L_2)
	.align		4
.L_2:
        /*0010*/ 	.word	index@(_Z13MatrixMulCUDAILi16EEvPfS0_S0_ii)
        /*0014*/ 	.word	0x00000000


	//----- nvinfo : EIATTR_REGCOUNT
	.align		4
.L_3:
        /*0018*/ 	.byte	0x04, 0x2f
        /*001a*/ 	.short	(.L_5 - .L_4)
	.align		4
.L_4:
        /*001c*/ 	.word	index@(_Z13MatrixMulCUDAILi32EEvPfS0_S0_ii)
        /*0020*/ 	.word	0x00000020


	//----- nvinfo : EIATTR_FRAME_SIZE
	.align		4
.L_5:
        /*0024*/ 	.byte	0x04, 0x11
        /*0026*/ 	.short	(.L_7 - .L_6)
	.align		4
.L_6:
        /*0028*/ 	.word	index@(_Z13MatrixMulCUDAILi32EEvPfS0_S0_ii)
        /*002c*/ 	.word	0x00000000


	//----- nvinfo : EIATTR_MIN_STACK_SIZE
	.align		4
.L_7:
        /*0030*/ 	.byte	0x04, 0x12
        /*0032*/ 	.short	(.L_9 - .L_8)
	.align		4
.L_8:
        /*0034*/ 	.word	index@(_Z13MatrixMulCUDAILi32EEvPfS0_S0_ii)
        /*0038*/ 	.word	0x00000000


	//----- nvinfo : EIATTR_MIN_STACK_SIZE
	.align		4
.L_9:
        /*003c*/ 	.byte	0x04, 0x12
        /*003e*/ 	.short	(.L_11 - .L_10)
	.align		4
.L_10:
        /*0040*/ 	.word	index@(_Z13MatrixMulCUDAILi16EEvPfS0_S0_ii)
        /*0044*/ 	.word	0x00000000
.L_11:


//--------------------- .nv.compat                --------------------------
	.section	.nv.compat,"",@"SHT_CUDA_COMPAT_INFO"
	.align	4
        /*0000*/ 	.byte	0x02, 0x09, 0x00, 0x00, 0x02, 0x02, 0x01, 0x00, 0x02, 0x05, 0x05, 0x00, 0x03, 0x07, 0x01, 0x01
        /*0010*/ 	.byte	0x02, 0x03, 0x00, 0x00, 0x02, 0x06, 0x01, 0x00, 0x04, 0x0b, 0x08, 0x00, 0x09, 0x00, 0x00, 0x00
        /*0020*/ 	.byte	0x00, 0x00, 0x00, 0x00


//--------------------- .nv.info._Z13MatrixMulCUDAILi32EEvPfS0_S0_ii --------------------------
	.section	.nv.info._Z13MatrixMulCUDAILi32EEvPfS0_S0_ii,"",@"SHT_CUDA_INFO"
	.sectionflags	@""
	.align	4


	//----- nvinfo : EIATTR_CUDA_API_VERSION
	.align		4
        /*0000*/ 	.byte	0x04, 0x37
        /*0002*/ 	.short	(.L_13 - .L_12)
.L_12:
        /*0004*/ 	.word	0x00000082


	//----- nvinfo : EIATTR_KPARAM_INFO
	.align		4
.L_13:
        /*0008*/ 	.byte	0x04, 0x17
        /*000a*/ 	.short	(.L_15 - .L_14)
.L_14:
        /*000c*/ 	.word	0x00000000
        /*0010*/ 	.short	0x0004
        /*0012*/ 	.short	0x001c
        /*0014*/ 	.byte	0x00, 0xf0, 0x11, 0x00


	//----- nvinfo : EIATTR_KPARAM_INFO
	.align		4
.L_15:
        /*0018*/ 	.byte	0x04, 0x17
        /*001a*/ 	.short	(.L_17 - .L_16)
.L_16:
        /*001c*/ 	.word	0x00000000
        /*0020*/ 	.short	0x0003
        /*0022*/ 	.short	0x0018
        /*0024*/ 	.byte	0x00, 0xf0, 0x11, 0x00


	//----- nvinfo : EIATTR_KPARAM_INFO
	.align		4
.L_17:
        /*0028*/ 	.byte	0x04, 0x17
        /*002a*/ 	.short	(.L_19 - .L_18)
.L_18:
        /*002c*/ 	.word	0x00000000
        /*0030*/ 	.short	0x0002
        /*0032*/ 	.short	0x0010
        /*0034*/ 	.byte	0x00, 0xf5, 0x21, 0x00


	//----- nvinfo : EIATTR_KPARAM_INFO
	.align		4
.L_19:
        /*0038*/ 	.byte	0x04, 0x17
        /*003a*/ 	.short	(.L_21 - .L_20)
.L_20:
        /*003c*/ 	.word	0x00000000
        /*0040*/ 	.short	0x0001
        /*0042*/ 	.short	0x0008
        /*0044*/ 	.byte	0x00, 0xf5, 0x21, 0x00


	//----- nvinfo : EIATTR_KPARAM_INFO
	.align		4
.L_21:
        /*0048*/ 	.byte	0x04, 0x17
        /*004a*/ 	.short	(.L_23 - .L_22)
.L_22:
        /*004c*/ 	.word	0x00000000
        /*0050*/ 	.short	0x0000
        /*0052*/ 	.short	0x0000
        /*0054*/ 	.byte	0x00, 0xf5, 0x21, 0x00


	//----- nvinfo : EIATTR_SPARSE_MMA_MASK
	.align		4
.L_23:
        /*0058*/ 	.byte	0x03, 0x50
        /*005a*/ 	.short	0x0000


	//----- nvinfo : EIATTR_MAXREG_COUNT
	.align		4
        /*005c*/ 	.byte	0x03, 0x1b
        /*005e*/ 	.short	0x00ff


	//----- nvinfo : EIATTR_NUM_BARRIERS
	.align		4
        /*0060*/ 	.byte	0x02, 0x4c
        /*0062*/ 	.byte	0x01
	.zero		1


	//----- nvinfo : EIATTR_MERCURY_ISA_VERSION
	.align		4
        /*0064*/ 	.byte	0x03, 0x5f
        /*0066*/ 	.short	0x0101


	//----- nvinfo : EIATTR_VRC_CTA_INIT_COUNT
	.align		4
        /*0068*/ 	.byte	0x02, 0x4a
	.zero		1
	.zero		1


	//----- nvinfo : EIATTR_EXIT_INSTR_OFFSETS
	.align		4
        /*006c*/ 	.byte	0x04, 0x1c
        /*006e*/ 	.short	(.L_25 - .L_24)


	//   ....[0]....
.L_24:
        /*0070*/ 	.word	0x00000790


	//----- nvinfo : EIATTR_CBANK_PARAM_SIZE
	.align		4
.L_25:
        /*0074*/ 	.byte	0x03, 0x19
        /*0076*/ 	.short	0x0020


	//----- nvinfo : EIATTR_PARAM_CBANK
	.align		4
        /*0078*/ 	.byte	0x04, 0x0a
        /*007a*/ 	.short	(.L_27 - .L_26)
	.align		4
.L_26:
        /*007c*/ 	.word	index@(.nv.constant0._Z13MatrixMulCUDAILi32EEvPfS0_S0_ii)
        /*0080*/ 	.short	0x0380
        /*0082*/ 	.short	0x0020


	//----- nvinfo : EIATTR_SW_WAR
	.align		4
.L_27:
        /*0084*/ 	.byte	0x04, 0x36
        /*0086*/ 	.short	(.L_29 - .L_28)
.L_28:
        /*0088*/ 	.word	0x00000008
.L_29:


//--------------------- .nv.info._Z13MatrixMulCUDAILi16EEvPfS0_S0_ii --------------------------
	.section	.nv.info._Z13MatrixMulCUDAILi16EEvPfS0_S0_ii,"",@"SHT_CUDA_INFO"
	.sectionflags	@""
	.align	4


	//----- nvinfo : EIATTR_CUDA_API_VERSION
	.align		4
        /*0000*/ 	.byte	0x04, 0x37
        /*0002*/ 	.short	(.L_31 - .L_30)
.L_30:
        /*0004*/ 	.word	0x00000082


	//----- nvinfo : EIATTR_KPARAM_INFO
	.align		4
.L_31:
        /*0008*/ 	.byte	0x04, 0x17
        /*000a*/ 	.short	(.L_33 - .L_32)
.L_32:
        /*000c*/ 	.word	0x00000000
        /*0010*/ 	.short	0x0004
        /*0012*/ 	.short	0x001c
        /*0014*/ 	.byte	0x00, 0xf0, 0x11, 0x00


	//----- nvinfo : EIATTR_KPARAM_INFO
	.align		4
.L_33:
        /*0018*/ 	.byte	0x04, 0x17
        /*001a*/ 	.short	(.L_35 - .L_34)
.L_34:
        /*001c*/ 	.word	0x00000000
        /*0020*/ 	.short	0x0003
        /*0022*/ 	.short	0x0018
        /*0024*/ 	.byte	0x00, 0xf0, 0x11, 0x00


	//----- nvinfo : EIATTR_KPARAM_INFO
	.align		4
.L_35:
        /*0028*/ 	.byte	0x04, 0x17
        /*002a*/ 	.short	(.L_37 - .L_36)
.L_36:
        /*002c*/ 	.word	0x00000000
        /*0030*/ 	.short	0x0002
        /*0032*/ 	.short	0x0010
        /*0034*/ 	.byte	0x00, 0xf5, 0x21, 0x00


	//----- nvinfo : EIATTR_KPARAM_INFO
	.align		4
.L_37:
        /*0038*/ 	.byte	0x04, 0x17
        /*003a*/ 	.short	(.L_39 - .L_38)
.L_38:
        /*003c*/ 	.word	0x00000000
        /*0040*/ 	.short	0x0001
        /*0042*/ 	.short	0x0008
        /*0044*/ 	.byte	0x00, 0xf5, 0x21, 0x00


	//----- nvinfo : EIATTR_KPARAM_INFO
	.align		4
.L_39:
        /*0048*/ 	.byte	0x04, 0x17
        /*004a*/ 	.short	(.L_41 - .L_40)
.L_40:
        /*004c*/ 	.word	0x00000000
        /*0050*/ 	.short	0x0000
        /*0052*/ 	.short	0x0000
        /*0054*/ 	.byte	0x00, 0xf5, 0x21, 0x00


	//----- nvinfo : EIATTR_SPARSE_MMA_MASK
	.align		4
.L_41:
        /*0058*/ 	.byte	0x03, 0x50
        /*005a*/ 	.short	0x0000


	//----- nvinfo : EIATTR_MAXREG_COUNT
	.align		4
        /*005c*/ 	.byte	0x03, 0x1b
        /*005e*/ 	.short	0x00ff


	//----- nvinfo : EIATTR_NUM_BARRIERS
	.align		4
        /*0060*/ 	.byte	0x02, 0x4c
        /*0062*/ 	.byte	0x01
	.zero		1


	//----- nvinfo : EIATTR_MERCURY_ISA_VERSION
	.align		4
        /*0064*/ 	.byte	0x03, 0x5f
        /*0066*/ 	.short	0x0101


	//----- nvinfo : EIATTR_VRC_CTA_INIT_COUNT
	.align		4
        /*0068*/ 	.byte	0x02, 0x4a
	.zero		1
	.zero		1


	//----- nvinfo : EIATTR_EXIT_INSTR_OFFSETS
	.align		4
        /*006c*/ 	.byte	0x04, 0x1c
        /*006e*/ 	.short	(.L_43 - .L_42)


	//   ....[0]....
.L_42:
        /*0070*/ 	.word	0x00000c10


	//----- nvinfo : EIATTR_CBANK_PARAM_SIZE
	.align		4
.L_43:
        /*0074*/ 	.byte	0x03, 0x19
        /*0076*/ 	.short	0x0020


	//----- nvinfo : EIATTR_PARAM_CBANK
	.align		4
        /*0078*/ 	.byte	0x04, 0x0a
        /*007a*/ 	.short	(.L_45 - .L_44)
	.align		4
.L_44:
        /*007c*/ 	.word	index@(.nv.constant0._Z13MatrixMulCUDAILi16EEvPfS0_S0_ii)
        /*0080*/ 	.short	0x0380
        /*0082*/ 	.short	0x0020


	//----- nvinfo : EIATTR_SW_WAR
	.align		4
.L_45:
        /*0084*/ 	.byte	0x04, 0x36
        /*0086*/ 	.short	(.L_47 - .L_46)
.L_46:
        /*0088*/ 	.word	0x00000008
.L_47:


//--------------------- .nv.callgraph             --------------------------
	.section	.nv.callgraph,"",@"SHT_CUDA_CALLGRAPH"
	.align	4
	.sectionentsize	8
	.align		4
        /*0000*/ 	.word	0x00000000
	.align		4
        /*0004*/ 	.word	0xffffffff
	.align		4
        /*0008*/ 	.word	0x00000000
	.align		4
        /*000c*/ 	.word	0xfffffffe
	.align		4
        /*0010*/ 	.word	0x00000000
	.align		4
        /*0014*/ 	.word	0xfffffffd
	.align		4
        /*0018*/ 	.word	0x00000000
	.align		4
        /*001c*/ 	.word	0xfffffffc


//--------------------- .text._Z13MatrixMulCUDAILi32EEvPfS0_S0_ii --------------------------
	.section	.text._Z13MatrixMulCUDAILi32EEvPfS0_S0_ii,"ax",@progbits
	.align	128
        .global         _Z13MatrixMulCUDAILi32EEvPfS0_S0_ii
        .type           _Z13MatrixMulCUDAILi32EEvPfS0_S0_ii,@function
        .size           _Z13MatrixMulCUDAILi32EEvPfS0_S0_ii,(.L_x_7 - _Z13MatrixMulCUDAILi32EEvPfS0_S0_ii)
        .other          _Z13MatrixMulCUDAILi32EEvPfS0_S0_ii,@"STO_CUDA_ENTRY STV_DEFAULT"
_Z13MatrixMulCUDAILi32EEvPfS0_S0_ii:
.text._Z13MatrixMulCUDAILi32EEvPfS0_S0_ii:
[----:B------:R-:W-:Y:S01]  /*0000*/  LDC R1, c[0x0][0x37c] ;  /* 0x0000df00ff017b82 */ /* 0x000fe20000000800 */
[----:B------:R-:W0:Y:S01]  /*0010*/  LDCU.64 UR10, c[0x0][0x398] ;  /* 0x00007300ff0a77ac */ /* 0x000e220008000a00 */
[----:B------:R-:W1:Y:S01]  /*0020*/  S2R R5, SR_CTAID.X ;  /* 0x0000000000057919 */ /* 0x000e620000002500 */
[----:B------:R-:W-:Y:S01]  /*0030*/  HFMA2 R27, -RZ, RZ, 0, 0 ;  /* 0x00000000ff1b7431 */ /* 0x000fe200000001ff */
[----:B------:R-:W2:Y:S01]  /*0040*/  LDCU.64 UR8, c[0x0][0x358] ;  /* 0x00006b00ff0877ac */ /* 0x000ea20008000a00 */
[----:B------:R-:W3:Y:S01]  /*0050*/  S2R R0, SR_TID.X ;  /* 0x0000000000007919 */ /* 0x000ee20000002100 */
[----:B------:R-:W4:Y:S01]  /*0060*/  S2R R3, SR_TID.Y ;  /* 0x0000000000037919 */ /* 0x000f220000002200 */
[----:B------:R-:W1:Y:S01]  /*0070*/  S2R R2, SR_CTAID.Y ;  /* 0x0000000000027919 */ /* 0x000e620000002600 */
[----:B0-----:R-:W-:Y:S02]  /*0080*/  UISETP.GE.AND UP0, UPT, UR10, 0x1, UPT ;  /* 0x000000010a00788c */ /* 0x001fe4000bf06270 */
[----:B------:R-:W-:-:S07]  /*0090*/  USHF.L.U32 UR7, UR11, 0x5, URZ ;  /* 0x000000050b077899 */ /* 0x000fce00080006ff */
[----:B--2---:R-:W-:Y:S05]  /*00a0*/  BRA.U !UP0, `(.L_x_0) ;  /* 0x0000000508a07547 */ /* 0x004fea000b800000 */
[----:B------:R-:W0:Y:S01]  /*00b0*/  S2UR UR6, SR_CgaCtaId ;  /* 0x00000000000679c3 */ /* 0x000e220000008800 */
[----:B------:R-:W-:Y:S01]  /*00c0*/  UMOV UR4, 0x400 ;  /* 0x0000040000047882 */ /* 0x000fe20000000000 */
[C---:B-1----:R-:W-:Y:S01]  /*00d0*/  IMAD R21, R2.reuse, UR10, RZ ;  /* 0x0000000a02157c24 */ /* 0x042fe2000f8e02ff */
[----:B------:R-:W-:Y:S01]  /*00e0*/  UIADD3 UR5, UPT, UPT, UR4, 0x1000, URZ ;  /* 0x0000100004057890 */ /* 0x000fe2000fffe0ff */
[--C-:B---34-:R-:W-:Y:S01]  /*00f0*/  IMAD R4, R3, UR11, R0.reuse ;  /* 0x0000000b03047c24 */ /* 0x118fe2000f8e0200 */
[----:B------:R-:W-:Y:S02]  /*0100*/  LEA R9, R2, R3, 0x5 ;  /* 0x0000000302097211 */ /* 0x000fe400078e28ff */
[----:B------:R-:W-:Y:S01]  /*0110*/  SHF.L.U32 R21, R21, 0x5, RZ ;  /* 0x0000000515157819 */ /* 0x000fe200000006ff */
[----:B------:R-:W1:Y:S01]  /*0120*/  LDC.64 R24, c[0x0][0x390] ;  /* 0x0000e400ff187b82 */ /* 0x000e620000000a00 */
[----:B------:R-:W-:Y:S01]  /*0130*/  LEA R7, R5, R4, 0x5 ;  /* 0x0000000405077211 */ /* 0x000fe200078e28ff */
[----:B------:R-:W-:Y:S01]  /*0140*/  IMAD R6, R9, UR10, R0 ;  /* 0x0000000a09067c24 */ /* 0x000fe2000f8e0200 */
[----:B------:R-:W-:-:S02]  /*0150*/  MOV R27, RZ ;  /* 0x000000ff001b7202 */ /* 0x000fc40000000f00 */
[----:B------:R-:W-:-:S03]  /*0160*/  IADD3 R4, PT, PT, R21, UR10, RZ ;  /* 0x0000000a15047c10 */ /* 0x000fc6000fffe0ff */
[----:B------:R-:W2:Y:S01]  /*0170*/  LDC.64 R22, c[0x0][0x388] ;  /* 0x0000e200ff167b82 */ /* 0x000ea20000000a00 */
[----:B0-----:R-:W-:Y:S02]  /*0180*/  ULEA UR4, UR6, UR4, 0x18 ;  /* 0x0000000406047291 */ /* 0x001fe4000f8ec0ff */
[----:B------:R-:W-:-:S04]  /*0190*/  ULEA UR5, UR6, UR5, 0x18 ;  /* 0x0000000506057291 */ /* 0x000fc8000f8ec0ff */
[C---:B------:R-:W-:Y:S02]  /*01a0*/  LEA R19, R3.reuse, UR4, 0x7 ;  /* 0x0000000403137c11 */ /* 0x040fe4000f8e38ff */
[C---:B------:R-:W-:Y:S02]  /*01b0*/  LEA R18, R0.reuse, UR5, 0x2 ;  /* 0x0000000500127c11 */ /* 0x040fe4000f8e10ff */
[----:B------:R-:W-:Y:S02]  /*01c0*/  LEA R17, R0, R19, 0x2 ;  /* 0x0000001300117211 */ /* 0x000fe400078e10ff */
[----:B------:R-:W-:-:S07]  /*01d0*/  LEA R16, R3, R18, 0x7 ;  /* 0x0000001203107211 */ /* 0x000fce00078e38ff */
.L_x_1:
[----:B--2---:R-:W-:-:S04]  /*01e0*/  IMAD.WIDE R8, R6, 0x4, R22 ;  /* 0x0000000406087825 */ /* 0x004fc800078e0216 */
[----:B-1----:R-:W-:Y:S02]  /*01f0*/  IMAD.WIDE R10, R7, 0x4, R24 ;  /* 0x00000004070a7825 */ /* 0x002fe400078e0218 */
[----:B------:R-:W2:Y:S04]  /*0200*/  LDG.E R8, desc[UR8][R8.64] ;  /* 0x0000000808087981 */ /* 0x000ea8000c1e1900 */
[----:B------:R-:W3:Y:S01]  /*0210*/  LDG.E R11, desc[UR8][R10.64] ;  /* 0x000000080a0b7981 */ /* 0x000ee2000c1e1900 */
[----:B------:R-:W-:Y:S02]  /*0220*/  IADD3 R21, PT, PT, R21, 0x20, RZ ;  /* 0x0000002015157810 */ /* 0x000fe40007ffe0ff */
[----:B------:R-:W-:Y:S02]  /*0230*/  IADD3 R7, PT, PT, R7, UR7, RZ ;  /* 0x0000000707077c10 */ /* 0x000fe4000fffe0ff */
[----:B------:R-:W-:-:S02]  /*0240*/  ISETP.GE.AND P0, PT, R21, R4, PT ;  /* 0x000000041500720c */ /* 0x000fc40003f06270 */
[----:B------:R-:W-:Y:S01]  /*0250*/  IADD3 R6, PT, PT, R6, 0x20, RZ ;  /* 0x0000002006067810 */ /* 0x000fe20007ffe0ff */
[----:B--2---:R-:W-:Y:S04]  /*0260*/  STS [R17], R8 ;  /* 0x0000000811007388 */ /* 0x004fe80000000800 */
[----:B---3--:R-:W-:Y:S01]  /*0270*/  STS [R16], R11 ;  /* 0x0000000b10007388 */ /* 0x008fe20000000800 */
[----:B------:R-:W-:Y:S06]  /*0280*/  BAR.SYNC.DEFER_BLOCKING 0x0 ;  /* 0x0000000000007b1d */ /* 0x000fec0000010000 */
[----:B------:R-:W-:Y:S04]  /*0290*/  LDS R20, [R18] ;  /* 0x0000000012147984 */ /* 0x000fe80000000800 */
[----:B------:R-:W0:Y:S04]  /*02a0*/  LDS.128 R12, [R19] ;  /* 0x00000000130c7984 */ /* 0x000e280000000c00 */
[----:B------:R-:W1:Y:S04]  /*02b0*/  LDS R29, [R18+0x80] ;  /* 0x00008000121d7984 */ /* 0x000e680000000800 */
[----:B------:R-:W2:Y:S04]  /*02c0*/  LDS R26, [R18+0x100] ;  /* 0x00010000121a7984 */ /* 0x000ea80000000800 */
[----:B------:R-:W-:Y:S01]  /*02d0*/  LDS.128 R8, [R19+0x10] ;  /* 0x0000100013087984 */ /* 0x000fe20000000c00 */
[----:B0-----:R-:W-:-:S03]  /*02e0*/  FFMA R12, R12, R20, R27 ;  /* 0x000000140c0c7223 */ /* 0x001fc6000000001b */
[----:B------:R-:W-:Y:S01]  /*02f0*/  LDS R27, [R18+0x300] ;  /* 0x00030000121b7984 */ /* 0x000fe20000000800 */
[----:B-1----:R-:W-:-:S03]  /*0300*/  FFMA R29, R29, R13, R12 ;  /* 0x0000000d1d1d7223 */ /* 0x002fc6000000000c */
[----:B------:R-:W0:Y:S01]  /*0310*/  LDS R12, [R18+0x180] ;  /* 0x00018000120c7984 */ /* 0x000e220000000800 */
[----:B--2---:R-:W-:-:S03]  /*0320*/  FFMA R14, R26, R14, R29 ;  /* 0x0000000e1a0e7223 */ /* 0x004fc6000000001d */
[----:B------:R-:W1:Y:S04]  /*0330*/  LDS R13, [R18+0x200] ;  /* 0x00020000120d7984 */ /* 0x000e680000000800 */
[----:B------:R-:W2:Y:S01]  /*0340*/  LDS R29, [R18+0x280] ;  /* 0x00028000121d7984 */ /* 0x000ea20000000800 */
[----:B0-----:R-:W-:-:S04]  /*0350*/  FFMA R15, R12, R15, R14 ;  /* 0x0000000f0c0f7223 */ /* 0x001fc8000000000e */
[----:B-1----:R-:W-:Y:S02]  /*0360*/  FFMA R8, R8, R13, R15 ;  /* 0x0000000d08087223 */ /* 0x002fe4000000000f */
[----:B------:R-:W-:Y:S02]  /*0370*/  LDS.128 R12, [R19+0x20] ;  /* 0x00002000130c7984 */ /* 0x000fe40000000c00 */
[----:B--2---:R-:W-:Y:S02]  /*0380*/  FFMA R8, R29, R9, R8 ;  /* 0x000000091d087223 */ /* 0x004fe40000000008 */
[----:B------:R-:W0:Y:S02]  /*0390*/  LDS R29, [R18+0x380] ;  /* 0x00038000121d7984 */ /* 0x000e240000000800 */
[----:B------:R-:W-:Y:S02]  /*03a0*/  FFMA R8, R27, R10, R8 ;  /* 0x0000000a1b087223 */ /* 0x000fe40000000008 */
[----:B------:R-:W1:Y:S04]  /*03b0*/  LDS R9, [R18+0x400] ;  /* 0x0004000012097984 */ /* 0x000e680000000800 */
[----:B------:R-:W2:Y:S04]  /*03c0*/  LDS R10, [R18+0x480] ;  /* 0x00048000120a7984 */ /* 0x000ea80000000800 */
[----:B------:R-:W3:Y:S01]  /*03d0*/  LDS R27, [R18+0x500] ;  /* 0x00050000121b7984 */ /* 0x000ee20000000800 */
[----:B0-----:R-:W-:-:S04]  /*03e0*/  FFMA R11, R29, R11, R8 ;  /* 0x0000000b1d0b7223 */ /* 0x001fc80000000008 */
[----:B-1----:R-:W-:Y:S02]  /*03f0*/  FFMA R8, R12, R9, R11 ;  /* 0x000000090c087223 */ /* 0x002fe4000000000b */
[----:B------:R-:W0:Y:S02]  /*0400*/  LDS R12, [R18+0x580] ;  /* 0x00058000120c7984 */ /* 0x000e240000000800 */
[----:B--2---:R-:W-:Y:S02]  /*0410*/  FFMA R20, R10, R13, R8 ;  /* 0x0000000d0a147223 */ /* 0x004fe40000000008 */
[----:B------:R-:W-:Y:S02]  /*0420*/  LDS R13, [R18+0x600] ;  /* 0x00060000120d7984 */ /* 0x000fe40000000800 */
[----:B---3--:R-:W-:Y:S02]  /*0430*/  FFMA R29, R27, R14, R20 ;  /* 0x0000000e1b1d7223 */ /* 0x008fe40000000014 */
[----:B------:R-:W1:Y:S04]  /*0440*/  LDS.128 R8, [R19+0x30] ;  /* 0x0000300013087984 */ /* 0x000e680000000c00 */
[----:B------:R-:W2:Y:S04]  /*0450*/  LDS R14, [R18+0x680] ;  /* 0x00068000120e7984 */ /* 0x000ea80000000800 */
[----:B------:R-:W3:Y:S04]  /*0460*/  LDS R27, [R18+0x700] ;  /* 0x00070000121b7984 */ /* 0x000ee80000000800 */
[----:B------:R-:W-:Y:S01]  /*0470*/  LDS R20, [R18+0x980] ;  /* 0x0009800012147984 */ /* 0x000fe20000000800 */
        /* <DEDUP_REMOVED lines=8> */
[----:B------:R-:W3:Y:S01]  /*0500*/  LDS R27, [R18+0x900] ;  /* 0x00090000121b7984 */ /* 0x000ee20000000800 */
[----:B0-----:R-:W-:-:S04]  /*0510*/  FFMA R11, R8, R11, R29 ;  /* 0x0000000b080b7223 */ /* 0x001fc8000000001d */
[----:B-1----:R-:W-:-:S04]  /*0520*/  FFMA R12, R12, R9, R11 ;  /* 0x000000090c0c7223 */ /* 0x002fc8000000000b */
[----:B--2---:R-:W-:Y:S02]  /*0530*/  FFMA R10, R10, R13, R12 ;  /* 0x0000000d0a0a7223 */ /* 0x004fe4000000000c */
[----:B------:R-:W-:Y:S02]  /*0540*/  LDS R13, [R18+0xa00] ;  /* 0x000a0000120d7984 */ /* 0x000fe40000000800 */
[----:B---3--:R-:W-:Y:S02]  /*0550*/  FFMA R29, R27, R14, R10 ;  /* 0x0000000e1b1d7223 */ /* 0x008fe4000000000a */
[----:B------:R-:W0:Y:S02]  /*0560*/  LDS.128 R8, [R19+0x50] ;  /* 0x0000500013087984 */ /* 0x000e240000000c00 */
[----:B------:R-:W-:Y:S02]  /*0570*/  FFMA R15, R20, R15, R29 ;  /* 0x0000000f140f7223 */ /* 0x000fe4000000001d */
[----:B------:R-:W1:Y:S04]  /*0580*/  LDS R12, [R18+0xa80] ;  /* 0x000a8000120c7984 */ /* 0x000e680000000800 */
[----:B------:R-:W2:Y:S04]  /*0590*/  LDS R27, [R18+0xb00] ;  /* 0x000b0000121b7984 */ /* 0x000ea80000000800 */
[----:B------:R-:W3:Y:S01]  /*05a0*/  LDS R20, [R18+0xb80] ;  /* 0x000b800012147984 */ /* 0x000ee20000000800 */
[----:B0-----:R-:W-:-:S04]  /*05b0*/  FFMA R8, R8, R13, R15 ;  /* 0x0000000d08087223 */ /* 0x001fc8000000000f */
[----:B-1----:R-:W-:Y:S02]  /*05c0*/  FFMA R8, R12, R9, R8 ;  /* 0x000000090c087223 */ /* 0x002fe40000000008 */
[----:B------:R-:W-:Y:S02]  /*05d0*/  LDS R9, [R18+0xc00] ;  /* 0x000c000012097984 */ /* 0x000fe40000000800 */
[----:B--2---:R-:W-:Y:S02]  /*05e0*/  FFMA R29, R27, R10, R8 ;  /* 0x0000000a1b1d7223 */ /* 0x004fe40000000008 */
[----:B------:R-:W0:Y:S02]  /*05f0*/  LDS.128 R12, [R19+0x60] ;  /* 0x00006000130c7984 */ /* 0x000e240000000c00 */
[----:B---3--:R-:W-:Y:S02]  /*0600*/  FFMA R11, R20, R11, R29 ;  /* 0x0000000b140b7223 */ /* 0x008fe4000000001d */
[----:B------:R-:W1:Y:S04]  /*0610*/  LDS R8, [R18+0xc80] ;  /* 0x000c800012087984 */ /* 0x000e680000000800 */
[----:B------:R-:W2:Y:S04]  /*0620*/  LDS R27, [R18+0xd00] ;  /* 0x000d0000121b7984 */ /* 0x000ea80000000800 */
[----:B------:R-:W3:Y:S04]  /*0630*/  LDS R20, [R18+0xd80] ;  /* 0x000d800012147984 */ /* 0x000ee80000000800 */
[----:B------:R-:W-:Y:S01]  /*0640*/  LDS R29, [R18+0xe80] ;  /* 0x000e8000121d7984 */ /* 0x000fe20000000800 */
[----:B0-----:R-:W-:-:S04]  /*0650*/  FFMA R12, R12, R9, R11 ;  /* 0x000000090c0c7223 */ /* 0x001fc8000000000b */
[----:B-1----:R-:W-:Y:S02]  /*0660*/  FFMA R8, R8, R13, R12 ;  /* 0x0000000d08087223 */ /* 0x002fe4000000000c */
[----:B------:R-:W-:Y:S02]  /*0670*/  LDS R13, [R18+0xe00] ;  /* 0x000e0000120d7984 */ /* 0x000fe40000000800 */
[----:B--2---:R-:W-:Y:S02]  /*0680*/  FFMA R27, R27, R14, R8 ;  /* 0x0000000e1b1b7223 */ /* 0x004fe40000000008 */
[----:B------:R-:W0:Y:S02]  /*0690*/  LDS.128 R8, [R19+0x70] ;  /* 0x0000700013087984 */ /* 0x000e240000000c00 */
[----:B---3--:R-:W-:Y:S02]  /*06a0*/  FFMA R15, R20, R15, R27 ;  /* 0x0000000f140f7223 */ /* 0x008fe4000000001b */
[----:B------:R-:W1:Y:S04]  /*06b0*/  LDS R12, [R18+0xf00] ;  /* 0x000f0000120c7984 */ /* 0x000e680000000800 */
[----:B------:R-:W2:Y:S01]  /*06c0*/  LDS R27, [R18+0xf80] ;  /* 0x000f8000121b7984 */ /* 0x000ea20000000800 */
[----:B0-----:R-:W-:-:S04]  /*06d0*/  FFMA R8, R8, R13, R15 ;  /* 0x0000000d08087223 */ /* 0x001fc8000000000f */
[----:B------:R-:W-:-:S04]  /*06e0*/  FFMA R9, R29, R9, R8 ;  /* 0x000000091d097223 */ /* 0x000fc80000000008 */
[----:B-1----:R-:W-:-:S04]  /*06f0*/  FFMA R10, R12, R10, R9 ;  /* 0x0000000a0c0a7223 */ /* 0x002fc80000000009 */
[----:B--2---:R-:W-:Y:S01]  /*0700*/  FFMA R27, R27, R11, R10 ;  /* 0x0000000b1b1b7223 */ /* 0x004fe2000000000a */
[----:B------:R-:W-:Y:S06]  /*0710*/  BAR.SYNC.DEFER_BLOCKING 0x0 ;  /* 0x0000000000007b1d */ /* 0x000fec0000010000 */
[----:B------:R-:W-:Y:S05]  /*0720*/  @!P0 BRA `(.L_x_1) ;  /* 0xfffffff800ac8947 */ /* 0x000fea000383ffff */
.L_x_0:
[----:B------:R-:W0:Y:S01]  /*0730*/  LDC.64 R6, c[0x0][0x380] ;  /* 0x0000e000ff067b82 */ /* 0x000e220000000a00 */
[----:B-1-3--:R-:W-:-:S05]  /*0740*/  LEA R0, R5, R0, 0x5 ;  /* 0x0000000005007211 */ /* 0x00afca00078e28ff */
[----:B----4-:R-:W-:-:S04]  /*0750*/  IMAD R3, R3, UR11, R0 ;  /* 0x0000000b03037c24 */ /* 0x010fc8000f8e0200 */
[----:B------:R-:W-:-:S04]  /*0760*/  IMAD R3, R2, UR7, R3 ;  /* 0x0000000702037c24 */ /* 0x000fc8000f8e0203 */
[----:B0-----:R-:W-:-:S05]  /*0770*/  IMAD.WIDE R2, R3, 0x4, R6 ;  /* 0x0000000403027825 */ /* 0x001fca00078e0206 */
[----:B------:R-:W-:Y:S01]  /*0780*/  STG.E desc[UR8][R2.64], R27 ;  /* 0x0000001b02007986 */ /* 0x000fe2000c101908 */
[----:B------:R-:W-:Y:S05]  /*0790*/  EXIT ;  /* 0x000000000000794d */ /* 0x000fea0003800000 */
.L_x_2:
[----:B------:R-:W-:-:S00]  /*07a0*/  BRA `(.L_x_2) ;  /* 0xfffffffc00fc7947 */ /* 0x000fc0000383ffff */
[----:B------:R-:W-:-:S00]  /*07b0*/  NOP ;  /* 0x0000000000007918 */ /* 0x000fc00000000000 */
        /* <DEDUP_REMOVED lines=12> */
.L_x_7:


//--------------------- .text._Z13MatrixMulCUDAILi16EEvPfS0_S0_ii --------------------------
	.section	.text._Z13MatrixMulCUDAILi16EEvPfS0_S0_ii,"ax",@progbits
	.align	128
        .global         _Z13MatrixMulCUDAILi16EEvPfS0_S0_ii
        .type           _Z13MatrixMulCUDAILi16EEvPfS0_S0_ii,@function
        .size           _Z13MatrixMulCUDAILi16EEvPfS0_S0_ii,(.L_x_8 - _Z13MatrixMulCUDAILi16EEvPfS0_S0_ii)
        .other          _Z13MatrixMulCUDAILi16EEvPfS0_S0_ii,@"STO_CUDA_ENTRY STV_DEFAULT"
_Z13MatrixMulCUDAILi16EEvPfS0_S0_ii:
.text._Z13MatrixMulCUDAILi16EEvPfS0_S0_ii:
[----:B------:R-:W-:Y:S08]  /*0000*/  LDC R1, c[0x0][0x37c] ;  /* 0x0000df00ff017b82 */ /* 0x000ff00000000800 */
[----:B------:R-:W0:Y:S01]  /*0010*/  LDC.64 R8, c[0x0][0x398] ;  /* 0x0000e600ff087b82 */ /* 0x000e220000000a00 */
[----:B------:R-:W1:Y:S01]  /*0020*/  S2R R0, SR_TID.X ;  /* 0x0000000000007919 */ /* 0x000e620000002100 */
[----:B------:R-:W2:Y:S01]  /*0030*/  LDCU.64 UR8, c[0x0][0x358] ;  /* 0x00006b00ff0877ac */ /* 0x000ea20008000a00 */
[----:B------:R-:W-:Y:S01]  /*0040*/  HFMA2 R7, -RZ, RZ, 0, 0 ;  /* 0x00000000ff077431 */ /* 0x000fe200000001ff */
[----:B------:R-:W3:Y:S04]  /*0050*/  S2R R3, SR_TID.Y ;  /* 0x0000000000037919 */ /* 0x000ee80000002200 */
[----:B------:R-:W4:Y:S08]  /*0060*/  S2UR UR4, SR_CTAID.X ;  /* 0x00000000000479c3 */ /* 0x000f300000002500 */
[----:B------:R-:W0:Y:S02]  /*0070*/  S2UR UR10, SR_CTAID.Y ;  /* 0x00000000000a79c3 */ /* 0x000e240000002600 */
[----:B0-----:R-:W-:-:S02]  /*0080*/  ISETP.GE.AND P0, PT, R8, 0x1, PT ;  /* 0x000000010800780c */ /* 0x001fc40003f06270 */
[----:B------:R-:W-:Y:S01]  /*0090*/  SHF.L.U32 R16, R9, 0x4, RZ ;  /* 0x0000000409107819 */ /* 0x000fe200000006ff */
[----:B----4-:R-:W-:-:S10]  /*00a0*/  USHF.L.U32 UR4, UR4, 0x4, URZ ;  /* 0x0000000404047899 */ /* 0x010fd400080006ff */
[----:B-123--:R-:W-:Y:S05]  /*00b0*/  @!P0 BRA `(.L_x_3) ;  /* 0x0000000800bc8947 */ /* 0x00efea0003800000 */
[----:B------:R-:W-:Y:S01]  /*00c0*/  IMAD R19, R8, UR10, RZ ;  /* 0x0000000a08137c24 */ /* 0x000fe2000f8e02ff */
[----:B------:R-:W0:Y:S01]  /*00d0*/  S2UR UR7, SR_CgaCtaId ;  /* 0x00000000000779c3 */ /* 0x000e220000008800 */
[----:B------:R-:W-:Y:S01]  /*00e0*/  UMOV UR5, 0x400 ;  /* 0x0000040000057882 */ /* 0x000fe20000000000 */
[----:B------:R-:W-:Y:S01]  /*00f0*/  MOV R7, RZ ;  /* 0x000000ff00077202 */ /* 0x000fe20000000f00 */
[----:B------:R-:W-:Y:S01]  /*0100*/  UIADD3 UR6, UPT, UPT, UR5, 0x400, URZ ;  /* 0x0000040005067890 */ /* 0x000fe2000fffe0ff */
[----:B------:R-:W-:-:S04]  /*0110*/  SHF.L.U32 R19, R19, 0x4, RZ ;  /* 0x0000000413137819 */ /* 0x000fc800000006ff */
[C---:B------:R-:W-:Y:S02]  /*0120*/  IADD3 R18, PT, PT, R19.reuse, R8, RZ ;  /* 0x0000000813127210 */ /* 0x040fe40007ffe0ff */
[----:B------:R-:W-:Y:S02]  /*0130*/  IADD3 R21, PT, PT, R19, 0x10, RZ ;  /* 0x0000001013157810 */ /* 0x000fe40007ffe0ff */
[----:B------:R-:W-:Y:S02]  /*0140*/  LOP3.LUT R5, RZ, R19, RZ, 0x33, !PT ;  /* 0x00000013ff057212 */ /* 0x000fe400078e33ff */
[----:B------:R-:W-:-:S04]  /*0150*/  VIMNMX R2, PT, PT, R18, R21, !PT ;  /* 0x0000001512027248 */ /* 0x000fc80007fe0100 */
[----:B------:R-:W-:Y:S02]  /*0160*/  IADD3 R2, PT, PT, R2, R5, RZ ;  /* 0x0000000502027210 */ /* 0x000fe40007ffe0ff */
[----:B------:R-:W-:Y:S02]  /*0170*/  MOV R5, UR4 ;  /* 0x0000000400057c02 */ /* 0x000fe40008000f00 */
[C---:B------:R-:W-:Y:S01]  /*0180*/  LOP3.LUT P0, RZ, R2.reuse, 0x10, RZ, 0xc0, !PT ;  /* 0x0000001002ff7812 */ /* 0x040fe2000780c0ff */
[----:B0-----:R-:W-:Y:S01]  /*0190*/  ULEA UR5, UR7, UR5, 0x18 ;  /* 0x0000000507057291 */ /* 0x001fe2000f8ec0ff */
[----:B------:R-:W-:Y:S01]  /*01a0*/  ISETP.GE.U32.AND P1, PT, R2, 0x10, PT ;  /* 0x000000100200780c */ /* 0x000fe20003f26070 */
[----:B------:R-:W-:-:S04]  /*01b0*/  ULEA UR6, UR7, UR6, 0x18 ;  /* 0x0000000607067291 */ /* 0x000fc8000f8ec0ff */
[C---:B------:R-:W-:Y:S02]  /*01c0*/  LEA R17, R3.reuse, UR5, 0x6 ;  /* 0x0000000503117c11 */ /* 0x040fe4000f8e30ff */
[C---:B------:R-:W-:Y:S02]  /*01d0*/  LEA R10, R0.reuse, UR6, 0x2 ;  /* 0x00000006000a7c11 */ /* 0x040fe4000f8e10ff */
[----:B------:R-:W-:Y:S02]  /*01e0*/  LEA R11, R0, R17, 0x2 ;  /* 0x00000011000b7211 */ /* 0x000fe400078e10ff */
[----:B------:R-:W-:Y:S01]  /*01f0*/  LEA R2, R3, R10, 0x6 ;  /* 0x0000000a03027211 */ /* 0x000fe200078e30ff */
[----:B------:R-:W-:Y:S06]  /*0200*/  @P0 BRA `(.L_x_4) ;  /* 0x0000000000d00947 */ /* 0x000fec0003800000 */
[----:B------:R-:W0:Y:S01]  /*0210*/  LDC.64 R6, c[0x0][0x388] ;  /* 0x0000e200ff067b82 */ /* 0x000e220000000a00 */
[C-C-:B------:R-:W-:Y:S02]  /*0220*/  IMAD R12, R3.reuse, R8, R0.reuse ;  /* 0x00000008030c7224 */ /* 0x140fe400078e0200 */
[----:B------:R-:W-:-:S03]  /*0230*/  IMAD R14, R3, R9, R0 ;  /* 0x00000009030e7224 */ /* 0x000fc600078e0200 */
[----:B------:R-:W-:Y:S02]  /*0240*/  IADD3 R13, PT, PT, R19, R12, RZ ;  /* 0x0000000c130d7210 */ /* 0x000fe40007ffe0ff */
[----:B------:R-:W1:Y:S01]  /*0250*/  LDC.64 R4, c[0x0][0x390] ;  /* 0x0000e400ff047b82 */ /* 0x000e620000000a00 */
[----:B------:R-:W-:Y:S02]  /*0260*/  IADD3 R23, PT, PT, R14, UR4, RZ ;  /* 0x000000040e177c10 */ /* 0x000fe4000fffe0ff */
[----:B0-----:R-:W-:-:S05]  /*0270*/  IMAD.WIDE R12, R13, 0x4, R6 ;  /* 0x000000040d0c7825 */ /* 0x001fca00078e0206 */
[----:B------:R-:W2:Y:S01]  /*0280*/  LDG.E R26, desc[UR8][R12.64] ;  /* 0x000000080c1a7981 */ /* 0x000ea2000c1e1900 */
[----:B-1----:R-:W-:-:S06]  /*0290*/  IMAD.WIDE R22, R23, 0x4, R4 ;  /* 0x0000000417167825 */ /* 0x002fcc00078e0204 */
[----:B------:R-:W3:Y:S04]  /*02a0*/  LDG.E R23, desc[UR8][R22.64] ;  /* 0x0000000816177981 */ /* 0x000ee8000c1e1900 */
[----:B--2---:R-:W-:Y:S04]  /*02b0*/  STS [R11], R26 ;  /* 0x0000001a0b007388 */ /* 0x004fe80000000800 */
[----:B---3--:R-:W-:Y:S01]  /*02c0*/  STS [R2], R23 ;  /* 0x0000001702007388 */ /* 0x008fe20000000800 */
[----:B------:R-:W-:Y:S06]  /*02d0*/  BAR.SYNC.DEFER_BLOCKING 0x0 ;  /* 0x0000000000007b1d */ /* 0x000fec0000010000 */
[----:B------:R-:W-:Y:S04]  /*02e0*/  LDS R19, [R10] ;  /* 0x000000000a137984 */ /* 0x000fe80000000800 */
[----:B------:R-:W0:Y:S04]  /*02f0*/  LDS.128 R4, [R17] ;  /* 0x0000000011047984 */ /* 0x000e280000000c00 */
[----:B------:R-:W1:Y:S04]  /*0300*/  LDS R27, [R10+0x40] ;  /* 0x000040000a1b7984 */ /* 0x000e680000000800 */
[----:B------:R-:W2:Y:S04]  /*0310*/  LDS R28, [R10+0x80] ;  /* 0x000080000a1c7984 */ /* 0x000ea80000000800 */
[----:B------:R-:W3:Y:S04]  /*0320*/  LDS R24, [R10+0xc0] ;  /* 0x0000c0000a187984 */ /* 0x000ee80000000800 */
[----:B------:R-:W-:Y:S04]  /*0330*/  LDS R25, [R10+0x100] ;  /* 0x000100000a197984 */ /* 0x000fe80000000800 */
[----:B------:R-:W4:Y:S04]  /*0340*/  LDS.128 R12, [R17+0x10] ;  /* 0x00001000110c7984 */ /* 0x000f280000000c00 */
[----:B------:R-:W5:Y:S04]  /*0350*/  LDS R20, [R10+0x140] ;  /* 0x000140000a147984 */ /* 0x000f680000000800 */
[----:B------:R-:W5:Y:S04]  /*0360*/  LDS R23, [R10+0x180] ;  /* 0x000180000a177984 */ /* 0x000f680000000800 */
[----:B------:R-:W5:Y:S01]  /*0370*/  LDS R22, [R10+0x1c0] ;  /* 0x0001c0000a167984 */ /* 0x000f620000000800 */
[----:B0-----:R-:W-:-:S03]  /*0380*/  FFMA R4, R4, R19, RZ ;  /* 0x0000001304047223 */ /* 0x001fc600000000ff */
[----:B------:R-:W-:Y:S01]  /*0390*/  LDS R19, [R10+0x200] ;  /* 0x000200000a137984 */ /* 0x000fe20000000800 */
[----:B-1----:R-:W-:-:S04]  /*03a0*/  FFMA R5, R27, R5, R4 ;  /* 0x000000051b057223 */ /* 0x002fc80000000004 */
[----:B--2---:R-:W-:-:S04]  /*03b0*/  FFMA R5, R28, R6, R5 ;  /* 0x000000061c057223 */ /* 0x004fc80000000005 */
[----:B---3--:R-:W-:Y:S02]  /*03c0*/  FFMA R27, R24, R7, R5 ;  /* 0x00000007181b7223 */ /* 0x008fe40000000005 */
[----:B------:R-:W0:Y:S04]  /*03d0*/  LDS.128 R4, [R17+0x20] ;  /* 0x0000200011047984 */ /* 0x000e280000000c00 */
[----:B------:R-:W1:Y:S01]  /*03e0*/  LDS R24, [R10+0x240] ;  /* 0x000240000a187984 */ /* 0x000e620000000800 */
[----:B----4-:R-:W-:-:S04]  /*03f0*/  FFMA R25, R12, R25, R27 ;  /* 0x000000190c197223 */ /* 0x010fc8000000001b */
[----:B-----5:R-:W-:Y:S02]  /*0400*/  FFMA R20, R20, R13, R25 ;  /* 0x0000000d14147223 */ /* 0x020fe40000000019 */
[----:B------:R-:W2:Y:S02]  /*0410*/  LDS R25, [R10+0x280] ;  /* 0x000280000a197984 */ /* 0x000ea40000000800 */
[----:B------:R-:W-:Y:S02]  /*0420*/  FFMA R23, R23, R14, R20 ;  /* 0x0000000e17177223 */ /* 0x000fe40000000014 */
[----:B------:R-:W3:Y:S02]  /*0430*/  LDS R20, [R10+0x2c0] ;  /* 0x0002c0000a147984 */ /* 0x000ee40000000800 */
[----:B------:R-:W-:Y:S02]  /*0440*/  FFMA R27, R22, R15, R23 ;  /* 0x0000000f161b7223 */ /* 0x000fe40000000017 */
[----:B------:R-:W-:Y:S04]  /*0450*/  LDS R23, [R10+0x300] ;  /* 0x000300000a177984 */ /* 0x000fe80000000800 */
[----:B------:R-:W4:Y:S04]  /*0460*/  LDS.128 R12, [R17+0x30] ;  /* 0x00003000110c7984 */ /* 0x000f280000000c00 */
[----:B------:R-:W5:Y:S01]  /*0470*/  LDS R22, [R10+0x340] ;  /* 0x000340000a167984 */ /* 0x000f620000000800 */
[----:B0-----:R-:W-:-:S03]  /*0480*/  FFMA R27, R4, R19, R27 ;  /* 0x00000013041b7223 */ /* 0x001fc6000000001b */
[----:B------:R-:W0:Y:S04]  /*0490*/  LDS R19, [R10+0x380] ;  /* 0x000380000a137984 */ /* 0x000e280000000800 */
[----:B------:R-:W0:Y:S01]  /*04a0*/  LDS R4, [R10+0x3c0] ;  /* 0x0003c0000a047984 */ /* 0x000e220000000800 */
[----:B-1----:R-:W-:-:S04]  /*04b0*/  FFMA R24, R24, R5, R27 ;  /* 0x0000000518187223 */ /* 0x002fc8000000001b */
[----:B--2---:R-:W-:-:S04]  /*04c0*/  FFMA R25, R25, R6, R24 ;  /* 0x0000000619197223 */ /* 0x004fc80000000018 */
[----:B---3--:R-:W-:-:S04]  /*04d0*/  FFMA R7, R20, R7, R25 ;  /* 0x0000000714077223 */ /* 0x008fc80000000019 */
[----:B----4-:R-:W-:-:S04]  /*04e0*/  FFMA R7, R12, R23, R7 ;  /* 0x000000170c077223 */ /* 0x010fc80000000007 */
[----:B-----5:R-:W-:Y:S01]  /*04f0*/  FFMA R22, R22, R13, R7 ;  /* 0x0000000d16167223 */ /* 0x020fe20000000007 */
[----:B------:R-:W-:-:S03]  /*0500*/  IADD3 R5, PT, PT, R16, UR4, RZ ;  /* 0x0000000410057c10 */ /* 0x000fc6000fffe0ff */
[----:B0-----:R-:W-:-:S04]  /*0510*/  FFMA R19, R19, R14, R22 ;  /* 0x0000000e13137223 */ /* 0x001fc80000000016 */
[----:B------:R-:W-:Y:S01]  /*0520*/  FFMA R7, R4, R15, R19 ;  /* 0x0000000f04077223 */ /* 0x000fe20000000013 */
[----:B------:R-:W-:Y:S01]  /*0530*/  MOV R19, R21 ;  /* 0x0000001500137202 */ /* 0x000fe20000000f00 */
[----:B------:R-:W-:Y:S06]  /*0540*/  BAR.SYNC.DEFER_BLOCKING 0x0 ;  /* 0x0000000000007b1d */ /* 0x000fec0000010000 */
.L_x_4:
[----:B------:R-:W-:Y:S05]  /*0550*/  @!P1 BRA `(.L_x_3) ;  /* 0x0000000400949947 */ /* 0x000fea0003800000 */
[----:B------:R-:W0:Y:S01]  /*0560*/  LDC.64 R24, c[0x0][0x390] ;  /* 0x0000e400ff187b82 */ /* 0x000e220000000a00 */
[----:B------:R-:W-:Y:S02]  /*0570*/  IADD3 R20, PT, PT, R0, R5, RZ ;  /* 0x0000000500147210 */ /* 0x000fe40007ffe0ff */
[----:B------:R-:W-:Y:S02]  /*0580*/  IADD3 R22, PT, PT, R3, 0x10, RZ ;  /* 0x0000001003167810 */ /* 0x000fe40007ffe0ff */
[----:B------:R-:W-:-:S03]  /*0590*/  IADD3 R4, PT, PT, R19, R0, RZ ;  /* 0x0000000013047210 */ /* 0x000fc60007ffe0ff */
[-C--:B------:R-:W-:Y:S02]  /*05a0*/  IMAD R22, R22, R9.reuse, R20 ;  /* 0x0000000916167224 */ /* 0x080fe400078e0214 */
[C---:B------:R-:W-:Y:S02]  /*05b0*/  IMAD R8, R3.reuse, R8, R4 ;  /* 0x0000000803087224 */ /* 0x040fe400078e0204 */
[----:B------:R-:W-:-:S07]  /*05c0*/  IMAD R20, R3, R9, R20 ;  /* 0x0000000903147224 */ /* 0x000fce00078e0214 */
.L_x_5:
[----:B------:R-:W1:Y:S01]  /*05d0*/  LDC.64 R26, c[0x0][0x388] ;  /* 0x0000e200ff1a7b82 */ /* 0x000e620000000a00 */
[----:B0-----:R-:W-:-:S06]  /*05e0*/  IMAD.WIDE R4, R20, 0x4, R24 ;  /* 0x0000000414047825 */ /* 0x001fcc00078e0218 */
[----:B------:R-:W2:Y:S01]  /*05f0*/  LDG.E R5, desc[UR8][R4.64] ;  /* 0x0000000804057981 */ /* 0x000ea2000c1e1900 */
[----:B-1----:R-:W-:-:S05]  /*0600*/  IMAD.WIDE R26, R8, 0x4, R26 ;  /* 0x00000004081a7825 */ /* 0x002fca00078e021a */
[----:B------:R-:W3:Y:S04]  /*0610*/  LDG.E R6, desc[UR8][R26.64] ;  /* 0x000000081a067981 */ /* 0x000ee8000c1e1900 */
[----:B---3--:R-:W-:Y:S04]  /*0620*/  STS [R11], R6 ;  /* 0x000000060b007388 */ /* 0x008fe80000000800 */
[----:B--2---:R-:W-:Y:S01]  /*0630*/  STS [R2], R5 ;  /* 0x0000000502007388 */ /* 0x004fe20000000800 */
[----:B------:R-:W-:Y:S06]  /*0640*/  BAR.SYNC.DEFER_BLOCKING 0x0 ;  /* 0x0000000000007b1d */ /* 0x000fec0000010000 */
[----:B------:R-:W-:Y:S04]  /*0650*/  LDS R21, [R10] ;  /* 0x000000000a157984 */ /* 0x000fe80000000800 */
[----:B------:R-:W0:Y:S04]  /*0660*/  LDS.128 R12, [R17] ;  /* 0x00000000110c7984 */ /* 0x000e280000000c00 */
[----:B------:R-:W1:Y:S04]  /*0670*/  LDS R23, [R10+0x40] ;  /* 0x000040000a177984 */ /* 0x000e680000000800 */
[----:B------:R-:W2:Y:S04]  /*0680*/  LDS R29, [R10+0x80] ;  /* 0x000080000a1d7984 */ /* 0x000ea80000000800 */
[----:B------:R-:W3:Y:S01]  /*0690*/  LDS R28, [R10+0xc0] ;  /* 0x0000c0000a1c7984 */ /* 0x000ee20000000800 */
[----:B0-----:R-:W-:-:S03]  /*06a0*/  FFMA R12, R12, R21, R7 ;  /* 0x000000150c0c7223 */ /* 0x001fc60000000007 */
[----:B------:R-:W-:Y:S01]  /*06b0*/  LDS.128 R4, [R17+0x10] ;  /* 0x0000100011047984 */ /* 0x000fe20000000c00 */
[----:B-1----:R-:W-:-:S03]  /*06c0*/  FFMA R23, R23, R13, R12 ;  /* 0x0000000d17177223 */ /* 0x002fc6000000000c */
[----:B------:R-:W0:Y:S04]  /*06d0*/  LDS R13, [R10+0x100] ;  /* 0x000100000a0d7984 */ /* 0x000e280000000800 */
[----:B------:R-:W1:Y:S01]  /*06e0*/  LDS R21, [R10+0x140] ;  /* 0x000140000a157984 */ /* 0x000e620000000800 */
[----:B--2---:R-:W-:-:S03]  /*06f0*/  FFMA R23, R29, R14, R23 ;  /* 0x0000000e1d177223 */ /* 0x004fc60000000017 */
[----:B------:R-:W2:Y:S01]  /*0700*/  LDS R12, [R10+0x180] ;  /* 0x000180000a0c7984 */ /* 0x000ea20000000800 */
[----:B---3--:R-:W-:-:S03]  /*0710*/  FFMA R15, R28, R15, R23 ;  /* 0x0000000f1c0f7223 */ /* 0x008fc60000000017 */
        /* <DEDUP_REMOVED lines=10> */
[----:B-1----:R-:W-:Y:S02]  /*07c0*/  FFMA R13, R21, R13, R12 ;  /* 0x0000000d150d7223 */ /* 0x002fe4000000000c */
[----:B------:R-:W0:Y:S02]  /*07d0*/  LDS R21, [R10+0x2c0] ;  /* 0x0002c0000a157984 */ /* 0x000e240000000800 */
[----:B--2---:R-:W-:Y:S02]  /*07e0*/  FFMA R14, R4, R14, R13 ;  /* 0x0000000e040e7223 */ /* 0x004fe4000000000d */
[----:B------:R-:W-:Y:S04]  /*07f0*/  LDS R12, [R10+0x300] ;  /* 0x000300000a0c7984 */ /* 0x000fe80000000800 */
[----:B------:R-:W1:Y:S04]  /*0800*/  LDS.128 R4, [R17+0x30] ;  /* 0x0000300011047984 */ /* 0x000e680000000c00 */
[----:B------:R-:W2:Y:S01]  /*0810*/  LDS R13, [R10+0x340] ;  /* 0x000340000a0d7984 */ /* 0x000ea20000000800 */
[----:B------:R-:W-:-:S04]  /*0820*/  IMAD.WIDE R28, R22, 0x4, R24 ;  /* 0x00000004161c7825 */ /* 0x000fc800078e0218 */
[----:B0-----:R-:W-:Y:S02]  /*0830*/  FFMA R15, R21, R15, R14 ;  /* 0x0000000f150f7223 */ /* 0x001fe4000000000e */
[----:B------:R-:W0:Y:S02]  /*0840*/  LDS R21, [R10+0x380] ;  /* 0x000380000a157984 */ /* 0x000e240000000800 */
[----:B-1----:R-:W-:Y:S02]  /*0850*/  FFMA R12, R4, R12, R15 ;  /* 0x0000000c040c7223 */ /* 0x002fe4000000000f */
[----:B------:R-:W1:Y:S01]  /*0860*/  LDS R4, [R10+0x3c0] ;  /* 0x0003c0000a047984 */ /* 0x000e620000000800 */
[----:B------:R-:W-:Y:S06]  /*0870*/  BAR.SYNC.DEFER_BLOCKING 0x0 ;  /* 0x0000000000007b1d */ /* 0x000fec0000010000 */
[----:B------:R2:W3:Y:S04]  /*0880*/  LDG.E R27, desc[UR8][R26.64+0x40] ;  /* 0x000040081a1b7981 */ /* 0x0004e8000c1e1900 */
[----:B------:R-:W4:Y:S01]  /*0890*/  LDG.E R29, desc[UR8][R28.64] ;  /* 0x000000081c1d7981 */ /* 0x000f22000c1e1900 */
[----:B--2---:R-:W-:-:S04]  /*08a0*/  FFMA R26, R13, R5, R12 ;  /* 0x000000050d1a7223 */ /* 0x004fc8000000000c */
[----:B0-----:R-:W-:-:S04]  /*08b0*/  FFMA R6, R21, R6, R26 ;  /* 0x0000000615067223 */ /* 0x001fc8000000001a */
[----:B-1----:R-:W-:Y:S01]  /*08c0*/  FFMA R7, R4, R7, R6 ;  /* 0x0000000704077223 */ /* 0x002fe20000000006 */
[----:B------:R-:W-:-:S04]  /*08d0*/  IADD3 R19, PT, PT, R19, 0x20, RZ ;  /* 0x0000002013137810 */ /* 0x000fc80007ffe0ff */
[----:B------:R-:W-:Y:S02]  /*08e0*/  ISETP.GE.AND P0, PT, R19, R18, PT ;  /* 0x000000121300720c */ /* 0x000fe40003f06270 */
[C---:B------:R-:W-:Y:S02]  /*08f0*/  LEA R20, R9.reuse, R20, 0x5 ;  /* 0x0000001409147211 */ /* 0x040fe400078e28ff */
[----:B------:R-:W-:Y:S02]  /*0900*/  LEA R22, R9, R22, 0x5 ;  /* 0x0000001609167211 */ /* 0x000fe400078e28ff */
[----:B------:R-:W-:Y:S01]  /*0910*/  IADD3 R8, PT, PT, R8, 0x20, RZ ;  /* 0x0000002008087810 */ /* 0x000fe20007ffe0ff */
[----:B---3--:R-:W-:Y:S04]  /*0920*/  STS [R11], R27 ;  /* 0x0000001b0b007388 */ /* 0x008fe80000000800 */
[----:B----4-:R-:W-:Y:S01]  /*0930*/  STS [R2], R29 ;  /* 0x0000001d02007388 */ /* 0x010fe20000000800 */
[----:B------:R-:W-:Y:S06]  /*0940*/  BAR.SYNC.DEFER_BLOCKING 0x0 ;  /* 0x0000000000007b1d */ /* 0x000fec0000010000 */
[----:B------:R-:W-:Y:S04]  /*0950*/  LDS R23, [R10] ;  /* 0x000000000a177984 */ /* 0x000fe80000000800 */
[----:B------:R-:W0:Y:S04]  /*0960*/  LDS.128 R12, [R17] ;  /* 0x00000000110c7984 */ /* 0x000e280000000c00 */
[----:B------:R-:W1:Y:S04]  /*0970*/  LDS R5, [R10+0x40] ;  /* 0x000040000a057984 */ /* 0x000e680000000800 */
[----:B------:R-:W2:Y:S04]  /*0980*/  LDS R21, [R10+0x80] ;  /* 0x000080000a157984 */ /* 0x000ea80000000800 */
[----:B------:R-:W-:Y:S01]  /*0990*/  LDS R26, [R10+0x140] ;  /* 0x000140000a1a7984 */ /* 0x000fe20000000800 */
[----:B0-----:R-:W-:-:S03]  /*09a0*/  FFMA R4, R12, R23, R7 ;  /* 0x000000170c047223 */ /* 0x001fc60000000007 */
[----:B------:R-:W0:Y:S01]  /*09b0*/  LDS R12, [R10+0xc0] ;  /* 0x0000c0000a0c7984 */ /* 0x000e220000000800 */
[----:B-1----:R-:W-:-:S03]  /*09c0*/  FFMA R28, R5, R13, R4 ;  /* 0x0000000d051c7223 */ /* 0x002fc60000000004 */
[----:B------:R-:W-:Y:S04]  /*09d0*/  LDS R23, [R10+0x100] ;  /* 0x000100000a177984 */ /* 0x000fe80000000800 */
[----:B------:R-:W1:Y:S01]  /*09e0*/  LDS.128 R4, [R17+0x10] ;  /* 0x0000100011047984 */ /* 0x000e620000000c00 */
[----:B--2---:R-:W-:-:S03]  /*09f0*/  FFMA R13, R21, R14, R28 ;  /* 0x0000000e150d7223 */ /* 0x004fc6000000001c */
[----:B------:R-:W2:Y:S01]  /*0a00*/  LDS R21, [R10+0x180] ;  /* 0x000180000a157984 */ /* 0x000ea20000000800 */
[----:B0-----:R-:W-:-:S04]  /*0a10*/  FFMA R13, R12, R15, R13 ;  /* 0x0000000f0c0d7223 */ /* 0x001fc8000000000d */
[----:B-1----:R-:W-:Y:S02]  /*0a20*/  FFMA R13, R4, R23, R13 ;  /* 0x00000017040d7223 */ /* 0x002fe4000000000d */
[----:B------:R-:W0:Y:S02]  /*0a30*/  LDS R4, [R10+0x1c0] ;  /* 0x0001c0000a047984 */ /* 0x000e240000000800 */
[----:B------:R-:W-:Y:S02]  /*0a40*/  FFMA R28, R26, R5, R13 ;  /* 0x000000051a1c7223 */ /* 0x000fe4000000000d */
[----:B------:R-:W-:Y:S04]  /*0a50*/  LDS R23, [R10+0x200] ;  /* 0x000200000a177984 */ /* 0x000fe80000000800 */
[----:B------:R-:W1:Y:S04]  /*0a60*/  LDS.128 R12, [R17+0x20] ;  /* 0x00002000110c7984 */ /* 0x000e680000000c00 */
[----:B------:R-:W3:Y:S01]  /*0a70*/  LDS R26, [R10+0x240] ;  /* 0x000240000a1a7984 */ /* 0x000ee20000000800 */
[----:B--2---:R-:W-:-:S03]  /*0a80*/  FFMA R5, R21, R6, R28 ;  /* 0x0000000615057223 */ /* 0x004fc6000000001c */
[----:B------:R-:W2:Y:S01]  /*0a90*/  LDS R21, [R10+0x280] ;  /* 0x000280000a157984 */ /* 0x000ea20000000800 */
[----:B0-----:R-:W-:-:S04]  /*0aa0*/  FFMA R5, R4, R7, R5 ;  /* 0x0000000704057223 */ /* 0x001fc80000000005 */
[----:B-1----:R-:W-:Y:S02]  /*0ab0*/  FFMA R5, R12, R23, R5 ;  /* 0x000000170c057223 */ /* 0x002fe40000000005 */
[----:B------:R-:W0:Y:S02]  /*0ac0*/  LDS R12, [R10+0x2c0] ;  /* 0x0002c0000a0c7984 */ /* 0x000e240000000800 */
[----:B---3--:R-:W-:Y:S02]  /*0ad0*/  FFMA R26, R26, R13, R5 ;  /* 0x0000000d1a1a7223 */ /* 0x008fe40000000005 */
[----:B------:R-:W-:Y:S04]  /*0ae0*/  LDS R13, [R10+0x300] ;  /* 0x000300000a0d7984 */ /* 0x000fe80000000800 */
[----:B------:R-:W1:Y:S01]  /*0af0*/  LDS.128 R4, [R17+0x30] ;  /* 0x0000300011047984 */ /* 0x000e620000000c00 */
[----:B--2---:R-:W-:-:S03]  /*0b00*/  FFMA R21, R21, R14, R26 ;  /* 0x0000000e15157223 */ /* 0x004fc6000000001a */
[----:B------:R-:W2:Y:S04]  /*0b10*/  LDS R23, [R10+0x340] ;  /* 0x000340000a177984 */ /* 0x000ea80000000800 */
[----:B------:R-:W3:Y:S04]  /*0b20*/  LDS R26, [R10+0x380] ;  /* 0x000380000a1a7984 */ /* 0x000ee80000000800 */
[----:B------:R-:W4:Y:S01]  /*0b30*/  LDS R14, [R10+0x3c0] ;  /* 0x0003c0000a0e7984 */ /* 0x000f220000000800 */
[----:B0-----:R-:W-:-:S04]  /*0b40*/  FFMA R15, R12, R15, R21 ;  /* 0x0000000f0c0f7223 */ /* 0x001fc80000000015 */
[----:B-1----:R-:W-:-:S04]  /*0b50*/  FFMA R4, R4, R13, R15 ;  /* 0x0000000d04047223 */ /* 0x002fc8000000000f */
[----:B--2---:R-:W-:-:S04]  /*0b60*/  FFMA R5, R23, R5, R4 ;  /* 0x0000000517057223 */ /* 0x004fc80000000004 */
[----:B---3--:R-:W-:-:S04]  /*0b70*/  FFMA R5, R26, R6, R5 ;  /* 0x000000061a057223 */ /* 0x008fc80000000005 */
[----:B----4-:R-:W-:Y:S01]  /*0b80*/  FFMA R7, R14, R7, R5 ;  /* 0x000000070e077223 */ /* 0x010fe20000000005 */
[----:B------:R-:W-:Y:S06]  /*0b90*/  BAR.SYNC.DEFER_BLOCKING 0x0 ;  /* 0x0000000000007b1d */ /* 0x000fec0000010000 */
[----:B------:R-:W-:Y:S05]  /*0ba0*/  @!P0 BRA `(.L_x_5) ;  /* 0xfffffff800888947 */ /* 0x000fea000383ffff */
.L_x_3:
[----:B------:R-:W0:Y:S01]  /*0bb0*/  LDC.64 R4, c[0x0][0x380] ;  /* 0x0000e000ff047b82 */ /* 0x000e220000000a00 */
[----:B------:R-:W-:-:S05]  /*0bc0*/  IADD3 R0, PT, PT, R0, UR4, RZ ;  /* 0x0000000400007c10 */ /* 0x000fca000fffe0ff */
[----:B------:R-:W-:-:S04]  /*0bd0*/  IMAD R3, R3, R9, R0 ;  /* 0x0000000903037224 */ /* 0x000fc800078e0200 */
[----:B------:R-:W-:-:S04]  /*0be0*/  IMAD R3, R16, UR10, R3 ;  /* 0x0000000a10037c24 */ /* 0x000fc8000f8e0203 */
[----:B0-----:R-:W-:-:S05]  /*0bf0*/  IMAD.WIDE R2, R3, 0x4, R4 ;  /* 0x0000000403027825 */ /* 0x001fca00078e0204 */
[----:B------:R-:W-:Y:S01]  /*0c00*/  STG.E desc[UR8][R2.64], R7 ;  /* 0x0000000702007986 */ /* 0x000fe2000c101908 */
[----:B------:R-:W-:Y:S05]  /*0c10*/  EXIT ;  /* 0x000000000000794d */ /* 0x000fea0003800000 */
.L_x_6:
        /* <DEDUP_REMOVED lines=14> */
.L_x_8:


//--------------------- .nv.shared._Z13MatrixMulCUDAILi32EEvPfS0_S0_ii --------------------------
	.section	.nv.shared._Z13MatrixMulCUDAILi32EEvPfS0_S0_ii,"aw",@nobits
	.sectionflags	@""
	.align	4
.nv.shared._Z13MatrixMulCUDAILi32EEvPfS0_S0_ii:
	.zero		9216


//--------------------- .nv.shared.reserved.0     --------------------------
	.section	.nv.shared.reserved.0,"aw",@nobits
	.weak		__nv_reservedSMEM_offset_0_alias
	.size		__nv_reservedSMEM_offset_0_alias, 0, 64
	.other		__nv_reservedSMEM_offset_0_alias,@"STO_CUDA_RESERVED_SHARED STV_DEFAULT"
__nv_reservedSMEM_offset_0_alias:
	.zero		0
	.zero		64


//--------------------- .nv.shared._Z13MatrixMulCUDAILi16EEvPfS0_S0_ii --------------------------
	.section	.nv.shared._Z13MatrixMulCUDAILi16EEvPfS0_S0_ii,"aw",@nobits
	.sectionflags	@""
	.align	4
.nv.shared._Z13MatrixMulCUDAILi16EEvPfS0_S0_ii:
	.zero		3072


//--------------------- .nv.constant0._Z13MatrixMulCUDAILi32EEvPfS0_S0_ii --------------------------
	.section	.nv.constant0._Z13MatrixMulCUDAILi32EEvPfS0_S0_ii,"a",@progbits
	.sectionflags	@""
	.align	4
.nv.constant0._Z13MatrixMulCUDAILi32EEvPfS0_S0_ii:
	.zero		928


//--------------------- .nv.constant0._Z13MatrixMulCUDAILi16EEvPfS0_S0_ii --------------------------
	.section	.nv.constant0._Z13MatrixMulCUDAILi16EEvPfS0_S0_ii,"a",@progbits
	.sectionflags	@""
	.align	4
.nv.constant0._Z13MatrixMulCUDAILi16EEvPfS0_S0_ii:
	.zero		928


//--------------------- SYMBOLS --------------------------

	.type		.nv.reservedSmem.offset0,@object
	.size		.nv.reservedSmem.offset0,0x4
	.type		.nv.reservedSmem.cap,@object
	.size		.nv.reservedSmem.cap,0x4
